	.version 1.4
	.target sm_10, map_f64_to_f32
	// compiled with /usr/local/cuda/open64/lib//be
	// nvopencc 3.2 built on 2010-11-03

	//-----------------------------------------------------------
	// Compiling /tmp/tmpxft_000070ff_00000000-7_vectorcpy3.cpp3.i (/tmp/ccBI#.EZLmmg)
	//-----------------------------------------------------------

	//-----------------------------------------------------------
	// Options:
	//-----------------------------------------------------------
	//  Target:ptx, ISA:sm_10, Endian:little, Pointer Size:64
	//  -O3	(Optimization level)
	//  -g0	(Debug level)
	//  -m2	(Report advisories)
	//-----------------------------------------------------------

	.file	1	"<command-line>"
	.file	2	"/tmp/tmpxft_000070ff_00000000-6_vectorcpy3.cudafe2.gpu"
	.file	3	"/usr/lib/gcc/x86_64-redhat-linux/4.4.7/include/stddef.h"
	.file	4	"/usr/local/cuda//bin/../include/crt/device_runtime.h"
	.file	5	"/usr/local/cuda//bin/../include/host_defines.h"
	.file	6	"/usr/local/cuda//bin/../include/builtin_types.h"
	.file	7	"/usr/local/cuda//bin/../include/device_types.h"
	.file	8	"/usr/local/cuda//bin/../include/driver_types.h"
	.file	9	"/usr/local/cuda//bin/../include/surface_types.h"
	.file	10	"/usr/local/cuda//bin/../include/texture_types.h"
	.file	11	"/usr/local/cuda//bin/../include/vector_types.h"
	.file	12	"/usr/local/cuda//bin/../include/device_launch_parameters.h"
	.file	13	"/usr/local/cuda//bin/../include/crt/storage_class.h"
	.file	14	"/usr/include/bits/types.h"
	.file	15	"/usr/include/time.h"
	.file	16	"/usr/local/cuda//bin/../include/texture_fetch_functions.h"
	.file	17	"/usr/local/cuda//bin/../include/common_functions.h"
	.file	18	"/usr/local/cuda//bin/../include/math_functions.h"
	.file	19	"/usr/local/cuda//bin/../include/math_constants.h"
	.file	20	"/usr/local/cuda//bin/../include/device_functions.h"
	.file	21	"/usr/local/cuda//bin/../include/sm_11_atomic_functions.h"
	.file	22	"/usr/local/cuda//bin/../include/sm_12_atomic_functions.h"
	.file	23	"/usr/local/cuda//bin/../include/sm_13_double_functions.h"
	.file	24	"/usr/local/cuda//bin/../include/sm_20_atomic_functions.h"
	.file	25	"/usr/local/cuda//bin/../include/sm_20_intrinsics.h"
	.file	26	"/usr/local/cuda//bin/../include/surface_functions.h"
	.file	27	"/usr/local/cuda//bin/../include/math_functions_dbl_ptx1.h"
	.file	28	"vectorcpy3.cu"


	.entry _Z6VecCpyPfS_S_S_i (
		.param .u64 __cudaparm__Z6VecCpyPfS_S_S_i_A,
		.param .u64 __cudaparm__Z6VecCpyPfS_S_S_i_B,
		.param .u64 __cudaparm__Z6VecCpyPfS_S_S_i_C,
		.param .u64 __cudaparm__Z6VecCpyPfS_S_S_i_D,
		.param .s32 __cudaparm__Z6VecCpyPfS_S_S_i_N)
	{
	.reg .u16 %rh<4>;
	.reg .u32 %r<5>;
	.reg .u64 %rd<12>;
	.reg .f32 %f<105>;
	.loc	28	3	0
$LDWbegin__Z6VecCpyPfS_S_S_i:
	.loc	28	7	0
	cvt.u32.u16 	%r1, %tid.x;
	mov.u16 	%rh1, %ctaid.x;
	mov.u16 	%rh2, %ntid.x;
	mul.wide.u16 	%r2, %rh1, %rh2;
	add.u32 	%r3, %r1, %r2;
	cvt.s64.s32 	%rd1, %r3;
	mul.wide.s32 	%rd2, %r3, 4;
	ld.param.u64 	%rd3, [__cudaparm__Z6VecCpyPfS_S_S_i_A];
	add.u64 	%rd4, %rd3, %rd2;
	ld.global.f32 	%f1, [%rd4+0];
	.loc	28	8	0
	ld.param.u64 	%rd5, [__cudaparm__Z6VecCpyPfS_S_S_i_B];
	add.u64 	%rd6, %rd5, %rd2;
	ld.global.f32 	%f2, [%rd6+0];
	.loc	28	9	0
	bar.sync 	0;
	.loc	28	11	0
	ld.param.u64 	%rd7, [__cudaparm__Z6VecCpyPfS_S_S_i_D];
	add.u64 	%rd8, %rd7, %rd2;
	ld.global.f32 	%f3, [%rd8+0];
	st.global.f32 	[%rd6+0], %f3;
	.loc	28	13	0
	add.f32 	%f4, %f1, %f2;
	add.f32 	%f5, %f4, %f4;
	add.f32 	%f6, %f4, %f5;
	add.f32 	%f7, %f4, %f6;
	add.f32 	%f8, %f4, %f7;
	add.f32 	%f9, %f4, %f8;
	add.f32 	%f10, %f4, %f9;
	add.f32 	%f11, %f4, %f10;
	add.f32 	%f12, %f4, %f11;
	add.f32 	%f13, %f4, %f12;
	add.f32 	%f14, %f4, %f13;
	add.f32 	%f15, %f4, %f14;
	add.f32 	%f16, %f4, %f15;
	add.f32 	%f17, %f4, %f16;
	add.f32 	%f18, %f4, %f17;
	add.f32 	%f19, %f4, %f18;
	add.f32 	%f20, %f4, %f19;
	add.f32 	%f21, %f4, %f20;
	add.f32 	%f22, %f4, %f21;
	add.f32 	%f23, %f4, %f22;
	add.f32 	%f24, %f4, %f23;
	add.f32 	%f25, %f4, %f24;
	add.f32 	%f26, %f4, %f25;
	add.f32 	%f27, %f4, %f26;
	add.f32 	%f28, %f4, %f27;
	add.f32 	%f29, %f4, %f28;
	add.f32 	%f30, %f4, %f29;
	add.f32 	%f31, %f4, %f30;
	add.f32 	%f32, %f4, %f31;
	add.f32 	%f33, %f4, %f32;
	add.f32 	%f34, %f4, %f33;
	add.f32 	%f35, %f4, %f34;
	add.f32 	%f36, %f4, %f35;
	add.f32 	%f37, %f4, %f36;
	add.f32 	%f38, %f4, %f37;
	add.f32 	%f39, %f4, %f38;
	add.f32 	%f40, %f4, %f39;
	add.f32 	%f41, %f4, %f40;
	add.f32 	%f42, %f4, %f41;
	add.f32 	%f43, %f4, %f42;
	add.f32 	%f44, %f4, %f43;
	add.f32 	%f45, %f4, %f44;
	add.f32 	%f46, %f4, %f45;
	add.f32 	%f47, %f4, %f46;
	add.f32 	%f48, %f4, %f47;
	add.f32 	%f49, %f4, %f48;
	add.f32 	%f50, %f4, %f49;
	add.f32 	%f51, %f4, %f50;
	add.f32 	%f52, %f4, %f51;
	add.f32 	%f53, %f4, %f52;
	add.f32 	%f54, %f4, %f53;
	add.f32 	%f55, %f4, %f54;
	add.f32 	%f56, %f4, %f55;
	add.f32 	%f57, %f4, %f56;
	add.f32 	%f58, %f4, %f57;
	add.f32 	%f59, %f4, %f58;
	add.f32 	%f60, %f4, %f59;
	add.f32 	%f61, %f4, %f60;
	add.f32 	%f62, %f4, %f61;
	add.f32 	%f63, %f4, %f62;
	add.f32 	%f64, %f4, %f63;
	add.f32 	%f65, %f4, %f64;
	add.f32 	%f66, %f4, %f65;
	add.f32 	%f67, %f4, %f66;
	add.f32 	%f68, %f4, %f67;
	add.f32 	%f69, %f4, %f68;
	add.f32 	%f70, %f4, %f69;
	add.f32 	%f71, %f4, %f70;
	add.f32 	%f72, %f4, %f71;
	add.f32 	%f73, %f4, %f72;
	add.f32 	%f74, %f4, %f73;
	add.f32 	%f75, %f4, %f74;
	add.f32 	%f76, %f4, %f75;
	add.f32 	%f77, %f4, %f76;
	add.f32 	%f78, %f4, %f77;
	add.f32 	%f79, %f4, %f78;
	add.f32 	%f80, %f4, %f79;
	add.f32 	%f81, %f4, %f80;
	add.f32 	%f82, %f4, %f81;
	add.f32 	%f83, %f4, %f82;
	add.f32 	%f84, %f4, %f83;
	add.f32 	%f85, %f4, %f84;
	add.f32 	%f86, %f4, %f85;
	add.f32 	%f87, %f4, %f86;
	add.f32 	%f88, %f4, %f87;
	add.f32 	%f89, %f4, %f88;
	add.f32 	%f90, %f4, %f89;
	add.f32 	%f91, %f4, %f90;
	add.f32 	%f92, %f4, %f91;
	add.f32 	%f93, %f4, %f92;
	add.f32 	%f94, %f4, %f93;
	add.f32 	%f95, %f4, %f94;
	add.f32 	%f96, %f4, %f95;
	add.f32 	%f97, %f4, %f96;
	add.f32 	%f98, %f4, %f97;
	add.f32 	%f99, %f4, %f98;
	add.f32 	%f100, %f4, %f99;
	add.f32 	%f101, %f4, %f100;
	add.f32 	%f102, %f4, %f101;
	.loc	28	26	0
	add.f32 	%f103, %f4, %f102;
	ld.param.u64 	%rd9, [__cudaparm__Z6VecCpyPfS_S_S_i_C];
	add.u64 	%rd10, %rd9, %rd2;
	st.global.f32 	[%rd10+0], %f103;
	.loc	28	27	0
	exit;
$LDWend__Z6VecCpyPfS_S_S_i:
	} // _Z6VecCpyPfS_S_S_i



// ===== COMPILED SASS (sm_100) =====

	.target	sm_100

	.elftype	@"ET_EXEC"


//--------------------- .note.nv.tkinfo           --------------------------
	.section	.note.nv.tkinfo,"",@"SHT_NOTE"
	.sectionflags	@"SHF_NOTE_NV_TKINFO"
	.tkinfo
        /*0018*/ 	.word	0x00000002
        /*0030*/ 	.string	""
        /*0030*/ 	.string	"ptxas"
        /*0030*/ 	.string	"Cuda compilation tools, release 13.0, V13.0.88"
        /*0030*/ 	.string	"Build cuda_13.0.r13.0/compiler.36424714_0"
        /*0030*/ 	.string	"-arch sm_100 "



//--------------------- .note.nv.cuinfo           --------------------------
	.section	.note.nv.cuinfo,"",@"SHT_NOTE"
	.sectionflags	@"SHF_NOTE_NV_CUINFO"
        /*0018*/ 	.short	0x0002
        /*001a*/ 	.short	0x000a
        /*001c*/ 	.short	0x0082
	.zero		2


//--------------------- .nv.info                  --------------------------
	.section	.nv.info,"",@"SHT_CUDA_INFO"
	.align	4


	//----- nvinfo : EIATTR_REGCOUNT
	.align		4
        /*0000*/ 	.byte	0x04, 0x2f
        /*0002*/ 	.short	(.L_1 - .L_0)
	.align		4
.L_0:
        /*0004*/ 	.word	index@(_Z6VecCpyPfS_S_S_i)
        /*0008*/ 	.word	0x0000000c


	//----- nvinfo : EIATTR_FRAME_SIZE
	.align		4
.L_1:
        /*000c*/ 	.byte	0x04, 0x11
        /*000e*/ 	.short	(.L_3 - .L_2)
	.align		4
.L_2:
        /*0010*/ 	.word	index@(_Z6VecCpyPfS_S_S_i)
        /*0014*/ 	.word	0x00000000


	//----- nvinfo : EIATTR_MIN_STACK_SIZE
	.align		4
.L_3:
        /*0018*/ 	.byte	0x04, 0x12
        /*001a*/ 	.short	(.L_5 - .L_4)
	.align		4
.L_4:
        /*001c*/ 	.word	index@(_Z6VecCpyPfS_S_S_i)
        /*0020*/ 	.word	0x00000000
.L_5:


//--------------------- .nv.compat                --------------------------
	.section	.nv.compat,"",@"SHT_CUDA_COMPAT_INFO"
	.align	4
        /*0000*/ 	.byte	0x02, 0x09, 0x00, 0x00, 0x02, 0x02, 0x01, 0x00, 0x02, 0x05, 0x05, 0x00, 0x03, 0x07, 0x01, 0x01
        /*0010*/ 	.byte	0x02, 0x03, 0x00, 0x00, 0x02, 0x06, 0x01, 0x00, 0x04, 0x0b, 0x08, 0x00, 0x09, 0x00, 0x00, 0x00
        /*0020*/ 	.byte	0x00, 0x00, 0x00, 0x00


//--------------------- .nv.info._Z6VecCpyPfS_S_S_i --------------------------
	.section	.nv.info._Z6VecCpyPfS_S_S_i,"",@"SHT_CUDA_INFO"
	.sectionflags	@""
	.align	4


	//----- nvinfo : EIATTR_CUDA_API_VERSION
	.align		4
        /*0000*/ 	.byte	0x04, 0x37
        /*0002*/ 	.short	(.L_7 - .L_6)
.L_6:
        /*0004*/ 	.word	0x00000082


	//----- nvinfo : EIATTR_KPARAM_INFO
	.align		4
.L_7:
        /*0008*/ 	.byte	0x04, 0x17
        /*000a*/ 	.short	(.L_9 - .L_8)
.L_8:
        /*000c*/ 	.word	0x00000000
        /*0010*/ 	.short	0x0004
        /*0012*/ 	.short	0x0020
        /*0014*/ 	.byte	0x00, 0xf0, 0x11, 0x00


	//----- nvinfo : EIATTR_KPARAM_INFO
	.align		4
.L_9:
        /*0018*/ 	.byte	0x04, 0x17
        /*001a*/ 	.short	(.L_11 - .L_10)
.L_10:
        /*001c*/ 	.word	0x00000000
        /*0020*/ 	.short	0x0003
        /*0022*/ 	.short	0x0018
        /*0024*/ 	.byte	0x00, 0xf0, 0x21, 0x00


	//----- nvinfo : EIATTR_KPARAM_INFO
	.align		4
.L_11:
        /*0028*/ 	.byte	0x04, 0x17
        /*002a*/ 	.short	(.L_13 - .L_12)
.L_12:
        /*002c*/ 	.word	0x00000000
        /*0030*/ 	.short	0x0002
        /*0032*/ 	.short	0x0010
        /*0034*/ 	.byte	0x00, 0xf0, 0x21, 0x00


	//----- nvinfo : EIATTR_KPARAM_INFO
	.align		4
.L_13:
        /*0038*/ 	.byte	0x04, 0x17
        /*003a*/ 	.short	(.L_15 - .L_14)
.L_14:
        /*003c*/ 	.word	0x00000000
        /*0040*/ 	.short	0x0001
        /*0042*/ 	.short	0x0008
        /*0044*/ 	.byte	0x00, 0xf0, 0x21, 0x00


	//----- nvinfo : EIATTR_KPARAM_INFO
	.align		4
.L_15:
        /*0048*/ 	.byte	0x04, 0x17
        /*004a*/ 	.short	(.L_17 - .L_16)
.L_16:
        /*004c*/ 	.word	0x00000000
        /*0050*/ 	.short	0x0000
        /*0052*/ 	.short	0x0000
        /*0054*/ 	.byte	0x00, 0xf0, 0x21, 0x00


	//----- nvinfo : EIATTR_SPARSE_MMA_MASK
	.align		4
.L_17:
        /*0058*/ 	.byte	0x03, 0x50
        /*005a*/ 	.short	0x0000


	//----- nvinfo : EIATTR_MAXREG_COUNT
	.align		4
        /*005c*/ 	.byte	0x03, 0x1b
        /*005e*/ 	.short	0x00ff


	//----- nvinfo : EIATTR_NUM_BARRIERS
	.align		4
        /*0060*/ 	.byte	0x02, 0x4c
        /*0062*/ 	.byte	0x01
	.zero		1


	//----- nvinfo : EIATTR_MERCURY_ISA_VERSION
	.align		4
        /*0064*/ 	.byte	0x03, 0x5f
        /*0066*/ 	.short	0x0101


	//----- nvinfo : EIATTR_VRC_CTA_INIT_COUNT
	.align		4
        /*0068*/ 	.byte	0x02, 0x4a
	.zero		1
	.zero		1


	//----- nvinfo : EIATTR_EXIT_INSTR_OFFSETS
	.align		4
        /*006c*/ 	.byte	0x04, 0x1c
        /*006e*/ 	.short	(.L_19 - .L_18)


	//   ....[0]....
.L_18:
        /*0070*/ 	.word	0x000007b0


	//----- nvinfo : EIATTR_CBANK_PARAM_SIZE
	.align		4
.L_19:
        /*0074*/ 	.byte	0x03, 0x19
        /*0076*/ 	.short	0x0024


	//----- nvinfo : EIATTR_PARAM_CBANK
	.align		4
        /*0078*/ 	.byte	0x04, 0x0a
        /*007a*/ 	.short	(.L_21 - .L_20)
	.align		4
.L_20:
        /*007c*/ 	.word	index@(.nv.constant0._Z6VecCpyPfS_S_S_i)
        /*0080*/ 	.short	0x0380
        /*0082*/ 	.short	0x0024


	//----- nvinfo : EIATTR_SW_WAR
	.align		4
.L_21:
        /*0084*/ 	.byte	0x04, 0x36
        /*0086*/ 	.short	(.L_23 - .L_22)
.L_22:
        /*0088*/ 	.word	0x00000008
.L_23:


//--------------------- .nv.callgraph             --------------------------
	.section	.nv.callgraph,"",@"SHT_CUDA_CALLGRAPH"
	.align	4
	.sectionentsize	8
	.align		4
        /*0000*/ 	.word	0x00000000
	.align		4
        /*0004*/ 	.word	0xffffffff
	.align		4
        /*0008*/ 	.word	0x00000000
	.align		4
        /*000c*/ 	.word	0xfffffffe
	.align		4
        /*0010*/ 	.word	0x00000000
	.align		4
        /*0014*/ 	.word	0xfffffffd
	.align		4
        /*0018*/ 	.word	0x00000000
	.align		4
        /*001c*/ 	.word	0xfffffffc


//--------------------- .text._Z6VecCpyPfS_S_S_i  --------------------------
	.section	.text._Z6VecCpyPfS_S_S_i,"ax",@progbits
	.align	128
.text._Z6VecCpyPfS_S_S_i:
        .type           _Z6VecCpyPfS_S_S_i,@function
        .size           _Z6VecCpyPfS_S_S_i,(.L_x_1 - _Z6VecCpyPfS_S_S_i)
        .other          _Z6VecCpyPfS_S_S_i,@"STO_CUDA_ENTRY STV_DEFAULT"
_Z6VecCpyPfS_S_S_i:
[----:B------:R-:W-:Y:S01]  /*0000*/  LDC R1, c[0x0][0x37c] ;  /* 0x0000df00ff017b82 */ /* 0x000fe20000000800 */
[----:B------:R-:W0:Y:S07]  /*0010*/  S2R R0, SR_TID.X ;  /* 0x0000000000007919 */ /* 0x000e2e0000002100 */
[----:B------:R-:W1:Y:S01]  /*0020*/  S2UR UR4, SR_CTAID.X ;  /* 0x00000000000479c3 */ /* 0x000e620000002500 */
[----:B------:R-:W2:Y:S07]  /*0030*/  LDCU.64 UR6, c[0x0][0x358] ;  /* 0x00006b00ff0677ac */ /* 0x000eae0008000a00 */
[----:B------:R-:W3:Y:S08]  /*0040*/  LDC R5, c[0x0][0x360] ;  /* 0x0000d800ff057b82 */ /* 0x000ef00000000800 */
[----:B------:R-:W4:Y:S08]  /*0050*/  LDC.64 R6, c[0x0][0x380] ;  /* 0x0000e000ff067b82 */ /* 0x000f300000000a00 */
[----:B------:R-:W5:Y:S01]  /*0060*/  LDC.64 R2, c[0x0][0x388] ;  /* 0x0000e200ff027b82 */ /* 0x000f620000000a00 */
[----:B-1----:R-:W-:Y:S01]  /*0070*/  ULOP3.LUT UR4, UR4, 0xffff, URZ, 0xc0, !UPT ;  /* 0x0000ffff04047892 */ /* 0x002fe2000f8ec0ff */
[----:B0-----:R-:W-:-:S02]  /*0080*/  LOP3.LUT R0, R0, 0xffff, RZ, 0xc0, !PT ;  /* 0x0000ffff00007812 */ /* 0x001fc400078ec0ff */
[----:B---3--:R-:W-:-:S05]  /*0090*/  LOP3.LUT R5, R5, 0xffff, RZ, 0xc0, !PT ;  /* 0x0000ffff05057812 */ /* 0x008fca00078ec0ff */
[----:B------:R-:W-:-:S04]  /*00a0*/  IMAD R0, R5, UR4, R0 ;  /* 0x0000000405007c24 */ /* 0x000fc8000f8e0200 */
[----:B----4-:R-:W-:-:S05]  /*00b0*/  IMAD.WIDE R6, R0, 0x4, R6 ;  /* 0x0000000400067825 */ /* 0x010fca00078e0206 */
[----:B--2---:R0:W2:Y:S01]  /*00c0*/  LDG.E R4, desc[UR6][R6.64] ;  /* 0x0000000606047981 */ /* 0x0040a2000c1e1900 */
[----:B-----5:R-:W-:-:S05]  /*00d0*/  IMAD.WIDE R2, R0, 0x4, R2 ;  /* 0x0000000400027825 */ /* 0x020fca00078e0202 */
[----:B------:R-:W2:Y:S01]  /*00e0*/  LDG.E R5, desc[UR6][R2.64] ;  /* 0x0000000602057981 */ /* 0x000ea2000c1e1900 */
[----:B0-----:R-:W0:Y:S02]  /*00f0*/  LDC.64 R6, c[0x0][0x398] ;  /* 0x0000e600ff067b82 */ /* 0x001e240000000a00 */
[----:B0-----:R-:W-:-:S06]  /*0100*/  IMAD.WIDE R6, R0, 0x4, R6 ;  /* 0x0000000400067825 */ /* 0x001fcc00078e0206 */
[----:B------:R-:W-:Y:S01]  /*0110*/  BAR.SYNC.DEFER_BLOCKING 0x0 ;  /* 0x0000000000007b1d */ /* 0x000fe20000010000 */
[----:B--2---:R-:W-:-:S04]  /*0120*/  FADD.FTZ R4, R4, R5 ;  /* 0x0000000504047221 */ /* 0x004fc80000010000 */
[----:B------:R-:W-:-:S04]  /*0130*/  FADD.FTZ R5, R4, R4 ;  /* 0x0000000404057221 */ /* 0x000fc80000010000 */
        /* <DEDUP_REMOVED lines=22> */
[C---:B------:R-:W-:Y:S02]  /*02a0*/  FADD.FTZ R9, R4.reuse, R5 ;  /* 0x0000000504097221 */ /* 0x040fe40000010000 */
[----:B------:R0:W2:Y:S02]  /*02b0*/  LDG.E R5, desc[UR6][R6.64] ;  /* 0x0000000606057981 */ /* 0x0000a4000c1e1900 */
[----:B------:R-:W-:-:S04]  /*02c0*/  FADD.FTZ R9, R4, R9 ;  /* 0x0000000904097221 */ /* 0x000fc80000010000 */
[----:B------:R-:W-:-:S04]  /*02d0*/  FADD.FTZ R9, R4, R9 ;  /* 0x0000000904097221 */ /* 0x000fc80000010000 */
[C---:B------:R-:W-:Y:S01]  /*02e0*/  FADD.FTZ R9, R4.reuse, R9 ;  /* 0x0000000904097221 */ /* 0x040fe20000010000 */
[----:B0-----:R-:W0:Y:S03]  /*02f0*/  LDC.64 R6, c[0x0][0x390] ;  /* 0x0000e400ff067b82 */ /* 0x001e260000000a00 */
        /* <DEDUP_REMOVED lines=70> */
[----:B------:R-:W-:Y:S01]  /*0760*/  FADD.FTZ R9, R4, R9 ;  /* 0x0000000904097221 */ /* 0x000fe20000010000 */
[----:B0-----:R-:W-:-:S04]  /*0770*/  IMAD.WIDE R6, R0, 0x4, R6 ;  /* 0x0000000400067825 */ /* 0x001fc800078e0206 */
[----:B------:R-:W-:Y:S01]  /*0780*/  FADD.FTZ R9, R4, R9 ;  /* 0x0000000904097221 */ /* 0x000fe20000010000 */
[----:B--2---:R-:W-:Y:S04]  /*0790*/  STG.E desc[UR6][R2.64], R5 ;  /* 0x0000000502007986 */ /* 0x004fe8000c101906 */
[----:B------:R-:W-:Y:S01]  /*07a0*/  STG.E desc[UR6][R6.64], R9 ;  /* 0x0000000906007986 */ /* 0x000fe2000c101906 */
[----:B------:R-:W-:Y:S05]  /*07b0*/  EXIT ;  /* 0x000000000000794d */ /* 0x000fea0003800000 */
.L_x_0:
[----:B------:R-:W-:-:S00]  /*07c0*/  BRA `(.L_x_0) ;  /* 0xfffffffc00fc7947 */ /* 0x000fc0000383ffff */
[----:B------:R-:W-:-:S00]  /*07d0*/  NOP ;  /* 0x0000000000007918 */ /* 0x000fc00000000000 */
        /* <DEDUP_REMOVED lines=10> */
.L_x_1:


//--------------------- .nv.shared.reserved.0     --------------------------
	.section	.nv.shared.reserved.0,"aw",@nobits
	.weak		__nv_reservedSMEM_offset_0_alias
	.size		__nv_reservedSMEM_offset_0_alias, 0, 64
	.other		__nv_reservedSMEM_offset_0_alias,@"STO_CUDA_RESERVED_SHARED STV_DEFAULT"
__nv_reservedSMEM_offset_0_alias:
	.zero		0
	.zero		64


//--------------------- .nv.constant0._Z6VecCpyPfS_S_S_i --------------------------
	.section	.nv.constant0._Z6VecCpyPfS_S_S_i,"a",@progbits
	.sectionflags	@""
	.align	4
.nv.constant0._Z6VecCpyPfS_S_S_i:
	.zero		932


//--------------------- SYMBOLS --------------------------

	.type		.nv.reservedSmem.offset0,@object
	.size		.nv.reservedSmem.offset0,0x4
